//
// Generated by NVIDIA NVVM Compiler
//
// Compiler Build ID: CL-36424714
// Cuda compilation tools, release 13.0, V13.0.88
// Based on NVVM 20.0.0
//

.version 9.0
.target sm_100
.address_size 64

	// .globl	_Z11set_squaresPll

.visible .entry _Z11set_squaresPll(
	.param .u64 .ptr .align 1 _Z11set_squaresPll_param_0,
	.param .u64 _Z11set_squaresPll_param_1
)
{
	.reg .pred 	%p<2>;
	.reg .b32 	%r<6>;
	.reg .b64 	%rd<8>;

	ld.param.u64 	%rd2, [_Z11set_squaresPll_param_0];
	ld.param.u64 	%rd3, [_Z11set_squaresPll_param_1];
	mov.u32 	%r1, %tid.x;
	cvt.u64.u32 	%rd1, %r1;
	setp.le.s64 	%p1, %rd3, %rd1;
	@%p1 bra 	$L__BB0_2;
	cvt.u32.u64 	%r2, %rd1;
	cvta.to.global.u64 	%rd4, %rd2;
	mad.lo.s32 	%r3, %r2, %r2, %r2;
	add.s32 	%r4, %r2, %r3;
	add.s32 	%r5, %r4, 1;
	cvt.u64.u32 	%rd5, %r5;
	shl.b64 	%rd6, %rd1, 3;
	add.s64 	%rd7, %rd4, %rd6;
	st.global.u64 	[%rd7], %rd5;
$L__BB0_2:
	ret;

}
	// .globl	_Z6kernelPmmS_m
.visible .entry _Z6kernelPmmS_m(
	.param .u64 .ptr .align 1 _Z6kernelPmmS_m_param_0,
	.param .u64 _Z6kernelPmmS_m_param_1,
	.param .u64 .ptr .align 1 _Z6kernelPmmS_m_param_2,
	.param .u64 _Z6kernelPmmS_m_param_3
)
{
	.reg .pred 	%p<6>;
	.reg .b32 	%r<13>;
	.reg .b64 	%rd<20>;

	ld.param.u64 	%rd8, [_Z6kernelPmmS_m_param_0];
	ld.param.u64 	%rd9, [_Z6kernelPmmS_m_param_1];
	ld.param.u64 	%rd10, [_Z6kernelPmmS_m_param_2];
	ld.param.u64 	%rd11, [_Z6kernelPmmS_m_param_3];
	cvta.to.global.u64 	%rd1, %rd10;
	mov.u32 	%r4, %tid.x;
	mov.u32 	%r5, %ctaid.x;
	mov.u32 	%r6, %ntid.x;
	mad.lo.s32 	%r7, %r5, %r6, %r4;
	cvt.u64.u32 	%rd2, %r7;
	setp.le.u64 	%p1, %rd11, %rd2;
	@%p1 bra 	$L__BB1_10;
	cvt.u32.u64 	%r8, %rd2;
	setp.lt.u32 	%p2, %r8, 4;
	@%p2 bra 	$L__BB1_9;
	cvt.u32.u64 	%r12, %rd9;
	cvta.to.global.u64 	%rd3, %rd8;
$L__BB1_3:
	add.s32 	%r12, %r12, -1;
	setp.lt.s32 	%p3, %r12, 1;
	@%p3 bra 	$L__BB1_10;
	mul.wide.u32 	%rd14, %r12, 8;
	add.s64 	%rd15, %rd3, %rd14;
	ld.global.u64 	%rd4, [%rd15];
	and.b64  	%rd16, %rd4, -4294967296;
	setp.ne.s64 	%p4, %rd16, 0;
	@%p4 bra 	$L__BB1_6;
	cvt.u32.u64 	%r9, %rd4;
	rem.u32 	%r11, %r8, %r9;
	cvt.u64.u32 	%rd19, %r11;
	bra.uni 	$L__BB1_7;
$L__BB1_6:
	rem.u64 	%rd19, %rd2, %rd4;
$L__BB1_7:
	setp.ne.s64 	%p5, %rd19, 0;
	@%p5 bra 	$L__BB1_3;
	shl.b64 	%rd17, %rd2, 3;
	add.s64 	%rd18, %rd1, %rd17;
	st.global.u64 	[%rd18], %rd4;
	bra.uni 	$L__BB1_10;
$L__BB1_9:
	shl.b64 	%rd12, %rd2, 3;
	add.s64 	%rd13, %rd1, %rd12;
	st.global.u64 	[%rd13], %rd2;
$L__BB1_10:
	ret;

}


// ===== COMPILED SASS (sm_100) =====

	.target	sm_100

	.elftype	@"ET_EXEC"


//--------------------- .note.nv.tkinfo           --------------------------
	.section	.note.nv.tkinfo,"",@"SHT_NOTE"
	.sectionflags	@"SHF_NOTE_NV_TKINFO"
	.tkinfo
        /*0018*/ 	.word	0x00000002
        /*0030*/ 	.string	""
        /*0030*/ 	.string	"ptxas"
        /*0030*/ 	.string	"Cuda compilation tools, release 13.0, V13.0.88"
        /*0030*/ 	.string	"Build cuda_13.0.r13.0/compiler.36424714_0"
        /*0030*/ 	.string	"-arch sm_100 -m 64 "



//--------------------- .note.nv.cuinfo           --------------------------
	.section	.note.nv.cuinfo,"",@"SHT_NOTE"
	.sectionflags	@"SHF_NOTE_NV_CUINFO"
        /*0018*/ 	.short	0x0002
        /*001a*/ 	.short	0x0064
        /*001c*/ 	.short	0x0082
	.zero		2


//--------------------- .nv.info                  --------------------------
	.section	.nv.info,"",@"SHT_CUDA_INFO"
	.align	4


	//----- nvinfo : EIATTR_REGCOUNT
	.align		4
        /*0000*/ 	.byte	0x04, 0x2f
        /*0002*/ 	.short	(.L_1 - .L_0)
	.align		4
.L_0:
        /*0004*/ 	.word	index@(_Z11set_squaresPll)
        /*0008*/ 	.word	0x00000008


	//----- nvinfo : EIATTR_FRAME_SIZE
	.align		4
.L_1:
        /*000c*/ 	.byte	0x04, 0x11
        /*000e*/ 	.short	(.L_3 - .L_2)
	.align		4
.L_2:
        /*0010*/ 	.word	index@(_Z11set_squaresPll)
        /*0014*/ 	.word	0x00000000


	//----- nvinfo : EIATTR_REGCOUNT
	.align		4
.L_3:
        /*0018*/ 	.byte	0x04, 0x2f
        /*001a*/ 	.short	(.L_5 - .L_4)
	.align		4
.L_4:
        /*001c*/ 	.word	index@(_Z6kernelPmmS_m)
        /*0020*/ 	.word	0x00000016


	//----- nvinfo : EIATTR_FRAME_SIZE
	.align		4
.L_5:
        /*0024*/ 	.byte	0x04, 0x11
        /*0026*/ 	.short	(.L_7 - .L_6)
	.align		4
.L_6:
        /*0028*/ 	.word	index@($__internal_0_$__cuda_sm20_rem_u64)
        /*002c*/ 	.word	0x00000000


	//----- nvinfo : EIATTR_FRAME_SIZE
	.align		4
.L_7:
        /*0030*/ 	.byte	0x04, 0x11
        /*0032*/ 	.short	(.L_9 - .L_8)
	.align		4
.L_8:
        /*0034*/ 	.word	index@(_Z6kernelPmmS_m)
        /*0038*/ 	.word	0x00000000


	//----- nvinfo : EIATTR_MIN_STACK_SIZE
	.align		4
.L_9:
        /*003c*/ 	.byte	0x04, 0x12
        /*003e*/ 	.short	(.L_11 - .L_10)
	.align		4
.L_10:
        /*0040*/ 	.word	index@(_Z6kernelPmmS_m)
        /*0044*/ 	.word	0x00000000


	//----- nvinfo : EIATTR_MIN_STACK_SIZE
	.align		4
.L_11:
        /*0048*/ 	.byte	0x04, 0x12
        /*004a*/ 	.short	(.L_13 - .L_12)
	.align		4
.L_12:
        /*004c*/ 	.word	index@(_Z11set_squaresPll)
        /*0050*/ 	.word	0x00000000
.L_13:


//--------------------- .nv.compat                --------------------------
	.section	.nv.compat,"",@"SHT_CUDA_COMPAT_INFO"
	.align	4
        /*0000*/ 	.byte	0x02, 0x09, 0x00, 0x00, 0x02, 0x02, 0x01, 0x00, 0x02, 0x05, 0x05, 0x00, 0x03, 0x07, 0x01, 0x01
        /*0010*/ 	.byte	0x02, 0x03, 0x00, 0x00, 0x02, 0x06, 0x01, 0x00, 0x04, 0x0b, 0x08, 0x00, 0x09, 0x00, 0x00, 0x00
        /*0020*/ 	.byte	0x00, 0x00, 0x00, 0x00


//--------------------- .nv.info._Z6kernelPmmS_m  --------------------------
	.section	.nv.info._Z6kernelPmmS_m,"",@"SHT_CUDA_INFO"
	.sectionflags	@""
	.align	4


	//----- nvinfo : EIATTR_CUDA_API_VERSION
	.align		4
        /*0000*/ 	.byte	0x04, 0x37
        /*0002*/ 	.short	(.L_15 - .L_14)
.L_14:
        /*0004*/ 	.word	0x00000082


	//----- nvinfo : EIATTR_KPARAM_INFO
	.align		4
.L_15:
        /*0008*/ 	.byte	0x04, 0x17
        /*000a*/ 	.short	(.L_17 - .L_16)
.L_16:
        /*000c*/ 	.word	0x00000000
        /*0010*/ 	.short	0x0003
        /*0012*/ 	.short	0x0018
        /*0014*/ 	.byte	0x00, 0xf0, 0x21, 0x00


	//----- nvinfo : EIATTR_KPARAM_INFO
	.align		4
.L_17:
        /*0018*/ 	.byte	0x04, 0x17
        /*001a*/ 	.short	(.L_19 - .L_18)
.L_18:
        /*001c*/ 	.word	0x00000000
        /*0020*/ 	.short	0x0002
        /*0022*/ 	.short	0x0010
        /*0024*/ 	.byte	0x00, 0xf5, 0x21, 0x00


	//----- nvinfo : EIATTR_KPARAM_INFO
	.align		4
.L_19:
        /*0028*/ 	.byte	0x04, 0x17
        /*002a*/ 	.short	(.L_21 - .L_20)
.L_20:
        /*002c*/ 	.word	0x00000000
        /*0030*/ 	.short	0x0001
        /*0032*/ 	.short	0x0008
        /*0034*/ 	.byte	0x00, 0xf0, 0x21, 0x00


	//----- nvinfo : EIATTR_KPARAM_INFO
	.align		4
.L_21:
        /*0038*/ 	.byte	0x04, 0x17
        /*003a*/ 	.short	(.L_23 - .L_22)
.L_22:
        /*003c*/ 	.word	0x00000000
        /*0040*/ 	.short	0x0000
        /*0042*/ 	.short	0x0000
        /*0044*/ 	.byte	0x00, 0xf5, 0x21, 0x00


	//----- nvinfo : EIATTR_SPARSE_MMA_MASK
	.align		4
.L_23:
        /*0048*/ 	.byte	0x03, 0x50
        /*004a*/ 	.short	0x0000


	//----- nvinfo : EIATTR_MAXREG_COUNT
	.align		4
        /*004c*/ 	.byte	0x03, 0x1b
        /*004e*/ 	.short	0x00ff


	//----- nvinfo : EIATTR_MERCURY_ISA_VERSION
	.align		4
        /*0050*/ 	.byte	0x03, 0x5f
        /*0052*/ 	.short	0x0101


	//----- nvinfo : EIATTR_VRC_CTA_INIT_COUNT
	.align		4
        /*0054*/ 	.byte	0x02, 0x4a
	.zero		1
	.zero		1


	//----- nvinfo : EIATTR_EXIT_INSTR_OFFSETS
	.align		4
        /*0058*/ 	.byte	0x04, 0x1c
        /*005a*/ 	.short	(.L_25 - .L_24)


	//   ....[0]....
.L_24:
        /*005c*/ 	.word	0x00000080


	//   ....[1]....
        /*0060*/ 	.word	0x00000120


	//   ....[2]....
        /*0064*/ 	.word	0x00000370


	//   ....[3]....
        /*0068*/ 	.word	0x000003d0


	//----- nvinfo : EIATTR_CRS_STACK_SIZE
	.align		4
.L_25:
        /*006c*/ 	.byte	0x04, 0x1e
        /*006e*/ 	.short	(.L_27 - .L_26)
.L_26:
        /*0070*/ 	.word	0x00000000


	//----- nvinfo : EIATTR_CBANK_PARAM_SIZE
	.align		4
.L_27:
        /*0074*/ 	.byte	0x03, 0x19
        /*0076*/ 	.short	0x0020


	//----- nvinfo : EIATTR_PARAM_CBANK
	.align		4
        /*0078*/ 	.byte	0x04, 0x0a
        /*007a*/ 	.short	(.L_29 - .L_28)
	.align		4
.L_28:
        /*007c*/ 	.word	index@(.nv.constant0._Z6kernelPmmS_m)
        /*0080*/ 	.short	0x0380
        /*0082*/ 	.short	0x0020


	//----- nvinfo : EIATTR_SW_WAR
	.align		4
.L_29:
        /*0084*/ 	.byte	0x04, 0x36
        /*0086*/ 	.short	(.L_31 - .L_30)
.L_30:
        /*0088*/ 	.word	0x00000008
.L_31:


//--------------------- .nv.info._Z11set_squaresPll --------------------------
	.section	.nv.info._Z11set_squaresPll,"",@"SHT_CUDA_INFO"
	.sectionflags	@""
	.align	4


	//----- nvinfo : EIATTR_CUDA_API_VERSION
	.align		4
        /*0000*/ 	.byte	0x04, 0x37
        /*0002*/ 	.short	(.L_33 - .L_32)
.L_32:
        /*0004*/ 	.word	0x00000082


	//----- nvinfo : EIATTR_KPARAM_INFO
	.align		4
.L_33:
        /*0008*/ 	.byte	0x04, 0x17
        /*000a*/ 	.short	(.L_35 - .L_34)
.L_34:
        /*000c*/ 	.word	0x00000000
        /*0010*/ 	.short	0x0001
        /*0012*/ 	.short	0x0008
        /*0014*/ 	.byte	0x00, 0xf0, 0x21, 0x00


	//----- nvinfo : EIATTR_KPARAM_INFO
	.align		4
.L_35:
        /*0018*/ 	.byte	0x04, 0x17
        /*001a*/ 	.short	(.L_37 - .L_36)
.L_36:
        /*001c*/ 	.word	0x00000000
        /*0020*/ 	.short	0x0000
        /*0022*/ 	.short	0x0000
        /*0024*/ 	.byte	0x00, 0xf5, 0x21, 0x00


	//----- nvinfo : EIATTR_SPARSE_MMA_MASK
	.align		4
.L_37:
        /*0028*/ 	.byte	0x03, 0x50
        /*002a*/ 	.short	0x0000


	//----- nvinfo : EIATTR_MAXREG_COUNT
	.align		4
        /*002c*/ 	.byte	0x03, 0x1b
        /*002e*/ 	.short	0x00ff


	//----- nvinfo : EIATTR_MERCURY_ISA_VERSION
	.align		4
        /*0030*/ 	.byte	0x03, 0x5f
        /*0032*/ 	.short	0x0101


	//----- nvinfo : EIATTR_VRC_CTA_INIT_COUNT
	.align		4
        /*0034*/ 	.byte	0x02, 0x4a
	.zero		1
	.zero		1


	//----- nvinfo : EIATTR_EXIT_INSTR_OFFSETS
	.align		4
        /*0038*/ 	.byte	0x04, 0x1c
        /*003a*/ 	.short	(.L_39 - .L_38)


	//   ....[0]....
.L_38:
        /*003c*/ 	.word	0x00000050


	//   ....[1]....
        /*0040*/ 	.word	0x000000e0


	//----- nvinfo : EIATTR_CBANK_PARAM_SIZE
	.align		4
.L_39:
        /*0044*/ 	.byte	0x03, 0x19
        /*0046*/ 	.short	0x0010


	//----- nvinfo : EIATTR_PARAM_CBANK
	.align		4
        /*0048*/ 	.byte	0x04, 0x0a
        /*004a*/ 	.short	(.L_41 - .L_40)
	.align		4
.L_40:
        /*004c*/ 	.word	index@(.nv.constant0._Z11set_squaresPll)
        /*0050*/ 	.short	0x0380
        /*0052*/ 	.short	0x0010


	//----- nvinfo : EIATTR_SW_WAR
	.align		4
.L_41:
        /*0054*/ 	.byte	0x04, 0x36
        /*0056*/ 	.short	(.L_43 - .L_42)
.L_42:
        /*0058*/ 	.word	0x00000008
.L_43:


//--------------------- .nv.callgraph             --------------------------
	.section	.nv.callgraph,"",@"SHT_CUDA_CALLGRAPH"
	.align	4
	.sectionentsize	8
	.align		4
        /*0000*/ 	.word	0x00000000
	.align		4
        /*0004*/ 	.word	0xffffffff
	.align		4
        /*0008*/ 	.word	0x00000000
	.align		4
        /*000c*/ 	.word	0xfffffffe
	.align		4
        /*0010*/ 	.word	0x00000000
	.align		4
        /*0014*/ 	.word	0xfffffffd
	.align		4
        /*0018*/ 	.word	0x00000000
	.align		4
        /*001c*/ 	.word	0xfffffffc


//--------------------- .text._Z6kernelPmmS_m     --------------------------
	.section	.text._Z6kernelPmmS_m,"ax",@progbits
	.align	128
        .global         _Z6kernelPmmS_m
        .type           _Z6kernelPmmS_m,@function
        .size           _Z6kernelPmmS_m,(.L_x_8 - _Z6kernelPmmS_m)
        .other          _Z6kernelPmmS_m,@"STO_CUDA_ENTRY STV_DEFAULT"
_Z6kernelPmmS_m:
.text._Z6kernelPmmS_m:
[----:B------:R-:W-:Y:S01]  /*0000*/  LDC R1, c[0x0][0x37c] ;  /* 0x0000df00ff017b82 */ /* 0x000fe20000000800 */
[----:B------:R-:W0:Y:S07]  /*0010*/  S2R R2, SR_TID.X ;  /* 0x0000000000027919 */ /* 0x000e2e0000002100 */
[----:B------:R-:W0:Y:S01]  /*0020*/  S2UR UR4, SR_CTAID.X ;  /* 0x00000000000479c3 */ /* 0x000e220000002500 */
[----:B------:R-:W1:Y:S07]  /*0030*/  LDCU.64 UR6, c[0x0][0x398] ;  /* 0x00007300ff0677ac */ /* 0x000e6e0008000a00 */
[----:B------:R-:W0:Y:S02]  /*0040*/  LDC R3, c[0x0][0x360] ;  /* 0x0000d800ff037b82 */ /* 0x000e240000000800 */
[----:B0-----:R-:W-:-:S05]  /*0050*/  IMAD R2, R3, UR4, R2 ;  /* 0x0000000403027c24 */ /* 0x001fca000f8e0202 */
[----:B-1----:R-:W-:-:S04]  /*0060*/  ISETP.GE.U32.AND P0, PT, R2, UR6, PT ;  /* 0x0000000602007c0c */ /* 0x002fc8000bf06070 */
[----:B------:R-:W-:-:S13]  /*0070*/  ISETP.GE.U32.AND.EX P0, PT, RZ, UR7, PT, P0 ;  /* 0x00000007ff007c0c */ /* 0x000fda000bf06100 */
[----:B------:R-:W-:Y:S05]  /*0080*/  @P0 EXIT ;  /* 0x000000000000094d */ /* 0x000fea0003800000 */
[----:B------:R-:W-:Y:S01]  /*0090*/  ISETP.GE.U32.AND P0, PT, R2, 0x4, PT ;  /* 0x000000040200780c */ /* 0x000fe20003f06070 */
[----:B------:R-:W0:-:S12]  /*00a0*/  LDCU.64 UR4, c[0x0][0x358] ;  /* 0x00006b00ff0477ac */ /* 0x000e180008000a00 */
[----:B------:R-:W-:Y:S05]  /*00b0*/  @!P0 BRA `(.L_x_0) ;  /* 0x0000000000b08947 */ /* 0x000fea0003800000 */
[----:B------:R-:W1:Y:S01]  /*00c0*/  LDC.64 R4, c[0x0][0x380] ;  /* 0x0000e000ff047b82 */ /* 0x000e620000000a00 */
[----:B------:R-:W2:Y:S01]  /*00d0*/  LDCU UR6, c[0x0][0x388] ;  /* 0x00007100ff0677ac */ /* 0x000ea20008000800 */
[----:B------:R-:W-:Y:S01]  /*00e0*/  BSSY.RECONVERGENT B0, `(.L_x_1) ;  /* 0x0000024000007945 */ /* 0x000fe20003800200 */
[----:B--2---:R-:W-:-:S07]  /*00f0*/  IMAD.U32 R7, RZ, RZ, UR6 ;  /* 0x00000006ff077e24 */ /* 0x004fce000f8e00ff */
.L_x_5:
[----:B------:R-:W-:-:S05]  /*0100*/  VIADD R7, R7, 0xffffffff ;  /* 0xffffffff07077836 */ /* 0x000fca0000000000 */
[----:B------:R-:W-:-:S13]  /*0110*/  ISETP.GE.AND P0, PT, R7, 0x1, PT ;  /* 0x000000010700780c */ /* 0x000fda0003f06270 */
[----:B0-----:R-:W-:Y:S05]  /*0120*/  @!P0 EXIT ;  /* 0x000000000000894d */ /* 0x001fea0003800000 */
[----:B-1----:R-:W-:-:S06]  /*0130*/  IMAD.WIDE.U32 R8, R7, 0x8, R4 ;  /* 0x0000000807087825 */ /* 0x002fcc00078e0004 */
[----:B------:R-:W2:Y:S01]  /*0140*/  LDG.E.64 R8, desc[UR4][R8.64] ;  /* 0x0000000408087981 */ /* 0x000ea2000c1e1b00 */
[----:B------:R-:W-:Y:S01]  /*0150*/  BSSY.RECONVERGENT B1, `(.L_x_2) ;  /* 0x000001b000017945 */ /* 0x000fe20003800200 */
[----:B--2---:R-:W-:-:S13]  /*0160*/  ISETP.NE.U32.AND P0, PT, R9, RZ, PT ;  /* 0x000000ff0900720c */ /* 0x004fda0003f05070 */
[----:B------:R-:W-:Y:S05]  /*0170*/  @P0 BRA `(.L_x_3) ;  /* 0x0000000000500947 */ /* 0x000fea0003800000 */
[----:B------:R-:W0:Y:S01]  /*0180*/  I2F.U32.RP R0, R8 ;  /* 0x0000000800007306 */ /* 0x000e220000209000 */
[----:B------:R-:W-:Y:S02]  /*0190*/  IADD3 R13, PT, PT, RZ, -R8, RZ ;  /* 0x80000008ff0d7210 */ /* 0x000fe40007ffe0ff */
[----:B------:R-:W-:-:S05]  /*01a0*/  ISETP.NE.U32.AND P1, PT, R8, RZ, PT ;  /* 0x000000ff0800720c */ /* 0x000fca0003f25070 */
[----:B0-----:R-:W0:Y:S02]  /*01b0*/  MUFU.RCP R0, R0 ;  /* 0x0000000000007308 */ /* 0x001e240000001000 */
[----:B0-----:R-:W-:-:S06]  /*01c0*/  VIADD R10, R0, 0xffffffe ;  /* 0x0ffffffe000a7836 */ /* 0x001fcc0000000000 */
[----:B------:R0:W1:Y:S02]  /*01d0*/  F2I.FTZ.U32.TRUNC.NTZ R11, R10 ;  /* 0x0000000a000b7305 */ /* 0x000064000021f000 */
[----:B0-----:R-:W-:Y:S02]  /*01e0*/  IMAD.MOV.U32 R10, RZ, RZ, RZ ;  /* 0x000000ffff0a7224 */ /* 0x001fe400078e00ff */
[----:B-1----:R-:W-:-:S04]  /*01f0*/  IMAD R13, R13, R11, RZ ;  /* 0x0000000b0d0d7224 */ /* 0x002fc800078e02ff */
[----:B------:R-:W-:-:S06]  /*0200*/  IMAD.HI.U32 R11, R11, R13, R10 ;  /* 0x0000000d0b0b7227 */ /* 0x000fcc00078e000a */
[----:B------:R-:W-:-:S04]  /*0210*/  IMAD.HI.U32 R11, R11, R2, RZ ;  /* 0x000000020b0b7227 */ /* 0x000fc800078e00ff */
[----:B------:R-:W-:-:S04]  /*0220*/  IMAD.MOV R11, RZ, RZ, -R11 ;  /* 0x000000ffff0b7224 */ /* 0x000fc800078e0a0b */
[----:B------:R-:W-:-:S05]  /*0230*/  IMAD R11, R8, R11, R2 ;  /* 0x0000000b080b7224 */ /* 0x000fca00078e0202 */
[----:B------:R-:W-:-:S13]  /*0240*/  ISETP.GE.U32.AND P0, PT, R11, R8, PT ;  /* 0x000000080b00720c */ /* 0x000fda0003f06070 */
[----:B------:R-:W-:-:S04]  /*0250*/  @P0 IADD3 R11, PT, PT, -R8, R11, RZ ;  /* 0x0000000b080b0210 */ /* 0x000fc80007ffe1ff */
[----:B------:R-:W-:-:S13]  /*0260*/  ISETP.GE.U32.AND P0, PT, R11, R8, PT ;  /* 0x000000080b00720c */ /* 0x000fda0003f06070 */
[----:B------:R-:W-:Y:S01]  /*0270*/  @P0 IMAD.IADD R11, R11, 0x1, -R8 ;  /* 0x000000010b0b0824 */ /* 0x000fe200078e0a08 */
[----:B------:R-:W-:-:S04]  /*0280*/  @!P1 LOP3.LUT R11, RZ, R8, RZ, 0x33, !PT ;  /* 0x00000008ff0b9212 */ /* 0x000fc800078e33ff */
[----:B------:R-:W-:-:S04]  /*0290*/  ISETP.NE.U32.AND P0, PT, R11, RZ, PT ;  /* 0x000000ff0b00720c */ /* 0x000fc80003f05070 */
[----:B------:R-:W-:Y:S01]  /*02a0*/  ISETP.NE.AND.EX P0, PT, RZ, RZ, PT, P0 ;  /* 0x000000ffff00720c */ /* 0x000fe20003f05300 */
[----:B------:R-:W-:-:S12]  /*02b0*/  BRA `(.L_x_4) ;  /* 0x0000000000107947 */ /* 0x000fd80003800000 */
.L_x_3:
[----:B------:R-:W-:-:S07]  /*02c0*/  MOV R0, 0x2e0 ;  /* 0x000002e000007802 */ /* 0x000fce0000000f00 */
[----:B------:R-:W-:Y:S05]  /*02d0*/  CALL.REL.NOINC `($__internal_0_$__cuda_sm20_rem_u64) ;  /* 0x0000000000407944 */ /* 0x000fea0003c00000 */
[----:B------:R-:W-:-:S04]  /*02e0*/  ISETP.NE.U32.AND P0, PT, R6, RZ, PT ;  /* 0x000000ff0600720c */ /* 0x000fc80003f05070 */
[----:B------:R-:W-:-:S13]  /*02f0*/  ISETP.NE.AND.EX P0, PT, R12, RZ, PT, P0 ;  /* 0x000000ff0c00720c */ /* 0x000fda0003f05300 */
.L_x_4:
[----:B------:R-:W-:Y:S05]  /*0300*/  BSYNC.RECONVERGENT B1 ;  /* 0x0000000000017941 */ /* 0x000fea0003800200 */
.L_x_2:
[----:B------:R-:W-:Y:S05]  /*0310*/  @P0 BRA `(.L_x_5) ;  /* 0xfffffffc00780947 */ /* 0x000fea000383ffff */
[----:B------:R-:W-:Y:S05]  /*0320*/  BSYNC.RECONVERGENT B0 ;  /* 0x0000000000007941 */ /* 0x000fea0003800200 */
.L_x_1:
[----:B------:R-:W0:Y:S02]  /*0330*/  LDCU.64 UR6, c[0x0][0x390] ;  /* 0x00007200ff0677ac */ /* 0x000e240008000a00 */
[----:B0-----:R-:W-:-:S04]  /*0340*/  LEA R4, P0, R2, UR6, 0x3 ;  /* 0x0000000602047c11 */ /* 0x001fc8000f8018ff */
[----:B------:R-:W-:-:S05]  /*0350*/  LEA.HI.X R5, R2, UR7, RZ, 0x3, P0 ;  /* 0x0000000702057c11 */ /* 0x000fca00080f1cff */
[----:B------:R-:W-:Y:S01]  /*0360*/  STG.E.64 desc[UR4][R4.64], R8 ;  /* 0x0000000804007986 */ /* 0x000fe2000c101b04 */
[----:B------:R-:W-:Y:S05]  /*0370*/  EXIT ;  /* 0x000000000000794d */ /* 0x000fea0003800000 */
.L_x_0:
[----:B------:R-:W1:Y:S01]  /*0380*/  LDCU.64 UR6, c[0x0][0x390] ;  /* 0x00007200ff0677ac */ /* 0x000e620008000a00 */
[----:B------:R-:W-:Y:S01]  /*0390*/  IMAD.MOV.U32 R3, RZ, RZ, RZ ;  /* 0x000000ffff037224 */ /* 0x000fe200078e00ff */
[----:B-1----:R-:W-:-:S04]  /*03a0*/  LEA R4, P0, R2, UR6, 0x3 ;  /* 0x0000000602047c11 */ /* 0x002fc8000f8018ff */
[----:B------:R-:W-:-:S05]  /*03b0*/  LEA.HI.X R5, R2, UR7, RZ, 0x3, P0 ;  /* 0x0000000702057c11 */ /* 0x000fca00080f1cff */
[----:B0-----:R-:W-:Y:S01]  /*03c0*/  STG.E.64 desc[UR4][R4.64], R2 ;  /* 0x0000000204007986 */ /* 0x001fe2000c101b04 */
[----:B------:R-:W-:Y:S05]  /*03d0*/  EXIT ;  /* 0x000000000000794d */ /* 0x000fea0003800000 */
        .weak           $__internal_0_$__cuda_sm20_rem_u64
        .type           $__internal_0_$__cuda_sm20_rem_u64,@function
        .size           $__internal_0_$__cuda_sm20_rem_u64,(.L_x_8 - $__internal_0_$__cuda_sm20_rem_u64)
$__internal_0_$__cuda_sm20_rem_u64:
[----:B------:R-:W0:Y:S08]  /*03e0*/  I2F.U64.RP R6, R8 ;  /* 0x0000000800067312 */ /* 0x000e300000309000 */
[----:B0-----:R-:W0:Y:S02]  /*03f0*/  MUFU.RCP R6, R6 ;  /* 0x0000000600067308 */ /* 0x001e240000001000 */
[----:B0-----:R-:W-:-:S06]  /*0400*/  IADD3 R10, PT, PT, R6, 0x1ffffffe, RZ ;  /* 0x1ffffffe060a7810 */ /* 0x001fcc0007ffe0ff */
[----:B------:R-:W0:Y:S02]  /*0410*/  F2I.U64.TRUNC R10, R10 ;  /* 0x0000000a000a7311 */ /* 0x000e24000020d800 */
[----:B0-----:R-:W-:-:S04]  /*0420*/  IMAD.WIDE.U32 R12, R10, R8, RZ ;  /* 0x000000080a0c7225 */ /* 0x001fc800078e00ff */
[----:B------:R-:W-:Y:S01]  /*0430*/  IMAD R13, R10, R9, R13 ;  /* 0x000000090a0d7224 */ /* 0x000fe200078e020d */
[----:B------:R-:W-:-:S03]  /*0440*/  IADD3 R15, P0, PT, RZ, -R12, RZ ;  /* 0x8000000cff0f7210 */ /* 0x000fc60007f1e0ff */
[----:B------:R-:W-:Y:S02]  /*0450*/  IMAD R13, R11, R8, R13 ;  /* 0x000000080b0d7224 */ /* 0x000fe400078e020d */
[----:B------:R-:W-:-:S04]  /*0460*/  IMAD.HI.U32 R12, R10, R15, RZ ;  /* 0x0000000f0a0c7227 */ /* 0x000fc800078e00ff */
[----:B------:R-:W-:Y:S02]  /*0470*/  IMAD.X R17, RZ, RZ, ~R13, P0 ;  /* 0x000000ffff117224 */ /* 0x000fe400000e0e0d */
[----:B------:R-:W-:Y:S02]  /*0480*/  IMAD.MOV.U32 R13, RZ, RZ, R10 ;  /* 0x000000ffff0d7224 */ /* 0x000fe400078e000a */
[-C--:B------:R-:W-:Y:S02]  /*0490*/  IMAD R19, R11, R17.reuse, RZ ;  /* 0x000000110b137224 */ /* 0x080fe400078e02ff */
[----:B------:R-:W-:-:S04]  /*04a0*/  IMAD.WIDE.U32 R12, P0, R10, R17, R12 ;  /* 0x000000110a0c7225 */ /* 0x000fc8000780000c */
[----:B------:R-:W-:-:S04]  /*04b0*/  IMAD.HI.U32 R17, R11, R17, RZ ;  /* 0x000000110b117227 */ /* 0x000fc800078e00ff */
[----:B------:R-:W-:Y:S01]  /*04c0*/  IMAD.HI.U32 R12, P1, R11, R15, R12 ;  /* 0x0000000f0b0c7227 */ /* 0x000fe2000782000c */
[----:B------:R-:W-:-:S04]  /*04d0*/  IADD3.X R6, PT, PT, R17, R11, RZ, P0, !PT ;  /* 0x0000000b11067210 */ /* 0x000fc800007fe4ff */
[----:B------:R-:W-:-:S04]  /*04e0*/  IADD3 R13, P2, PT, R19, R12, RZ ;  /* 0x0000000c130d7210 */ /* 0x000fc80007f5e0ff */
[----:B------:R-:W-:Y:S01]  /*04f0*/  IADD3.X R15, PT, PT, RZ, RZ, R6, P2, P1 ;  /* 0x000000ffff0f7210 */ /* 0x000fe200017e2406 */
[----:B------:R-:W-:-:S04]  /*0500*/  IMAD.WIDE.U32 R10, R13, R8, RZ ;  /* 0x000000080d0a7225 */ /* 0x000fc800078e00ff */
[----:B------:R-:W-:Y:S01]  /*0510*/  IMAD R6, R13, R9, R11 ;  /* 0x000000090d067224 */ /* 0x000fe200078e020b */
[----:B------:R-:W-:-:S03]  /*0520*/  IADD3 R11, P0, PT, RZ, -R10, RZ ;  /* 0x8000000aff0b7210 */ /* 0x000fc60007f1e0ff */
[----:B------:R-:W-:Y:S02]  /*0530*/  IMAD R6, R15, R8, R6 ;  /* 0x000000080f067224 */ /* 0x000fe400078e0206 */
[----:B------:R-:W-:-:S04]  /*0540*/  IMAD.HI.U32 R12, R13, R11, RZ ;  /* 0x0000000b0d0c7227 */ /* 0x000fc800078e00ff */
[----:B------:R-:W-:-:S04]  /*0550*/  IMAD.X R6, RZ, RZ, ~R6, P0 ;  /* 0x000000ffff067224 */ /* 0x000fc800000e0e06 */
[----:B------:R-:W-:-:S04]  /*0560*/  IMAD.WIDE.U32 R12, P0, R13, R6, R12 ;  /* 0x000000060d0c7225 */ /* 0x000fc8000780000c */
[C---:B------:R-:W-:Y:S02]  /*0570*/  IMAD R10, R15.reuse, R6, RZ ;  /* 0x000000060f0a7224 */ /* 0x040fe400078e02ff */
[----:B------:R-:W-:-:S04]  /*0580*/  IMAD.HI.U32 R13, P1, R15, R11, R12 ;  /* 0x0000000b0f0d7227 */ /* 0x000fc8000782000c */
[----:B------:R-:W-:Y:S02]  /*0590*/  HFMA2 R11, -RZ, RZ, 0, 0 ;  /* 0x00000000ff0b7431 */ /* 0x000fe400000001ff */
[----:B------:R-:W-:Y:S01]  /*05a0*/  IMAD.HI.U32 R6, R15, R6, RZ ;  /* 0x000000060f067227 */ /* 0x000fe200078e00ff */
[----:B------:R-:W-:-:S03]  /*05b0*/  IADD3 R13, P2, PT, R10, R13, RZ ;  /* 0x0000000d0a0d7210 */ /* 0x000fc60007f5e0ff */
[----:B------:R-:W-:Y:S02]  /*05c0*/  IMAD.X R15, R6, 0x1, R15, P0 ;  /* 0x00000001060f7824 */ /* 0x000fe400000e060f */
[----:B------:R-:W-:-:S03]  /*05d0*/  IMAD.HI.U32 R10, R13, R2, RZ ;  /* 0x000000020d0a7227 */ /* 0x000fc600078e00ff */
[----:B------:R-:W-:Y:S01]  /*05e0*/  IADD3.X R15, PT, PT, RZ, RZ, R15, P2, P1 ;  /* 0x000000ffff0f7210 */ /* 0x000fe200017e240f */
[----:B------:R-:W-:-:S04]  /*05f0*/  IMAD.WIDE.U32 R10, RZ, R13, R10 ;  /* 0x0000000dff0a7225 */ /* 0x000fc800078e000a */
[----:B------:R-:W-:-:S04]  /*0600*/  IMAD.HI.U32 R10, P0, R15, R2, R10 ;  /* 0x000000020f0a7227 */ /* 0x000fc8000780000a */
[----:B------:R-:W-:Y:S01]  /*0610*/  IMAD.X R6, RZ, RZ, RZ, P0 ;  /* 0x000000ffff067224 */ /* 0x000fe200000e06ff */
[----:B------:R-:W-:-:S05]  /*0620*/  IADD3 R13, P1, PT, RZ, R10, RZ ;  /* 0x0000000aff0d7210 */ /* 0x000fca0007f3e0ff */
[----:B------:R-:W-:-:S04]  /*0630*/  IMAD.WIDE.U32 R10, R13, R8, RZ ;  /* 0x000000080d0a7225 */ /* 0x000fc800078e00ff */
[----:B------:R-:W-:Y:S01]  /*0640*/  IMAD.X R15, RZ, RZ, R6, P1 ;  /* 0x000000ffff0f7224 */ /* 0x000fe200008e0606 */
[----:B------:R-:W-:Y:S01]  /*0650*/  IADD3 R17, P1, PT, -R10, R2, RZ ;  /* 0x000000020a117210 */ /* 0x000fe20007f3e1ff */
[----:B------:R-:W-:Y:S01]  /*0660*/  IMAD R13, R13, R9, R11 ;  /* 0x000000090d0d7224 */ /* 0x000fe200078e020b */
[----:B------:R-:W-:Y:S02]  /*0670*/  MOV R10, R0 ;  /* 0x00000000000a7202 */ /* 0x000fe40000000f00 */
[-C--:B------:R-:W-:Y:S01]  /*0680*/  ISETP.GE.U32.AND P0, PT, R17, R8.reuse, PT ;  /* 0x000000081100720c */ /* 0x080fe20003f06070 */
[----:B------:R-:W-:-:S05]  /*0690*/  IMAD R13, R15, R8, R13 ;  /* 0x000000080f0d7224 */ /* 0x000fca00078e020d */
[----:B------:R-:W-:Y:S02]  /*06a0*/  IADD3.X R15, PT, PT, RZ, ~R13, RZ, P1, !PT ;  /* 0x8000000dff0f7210 */ /* 0x000fe40000ffe4ff */
[----:B------:R-:W-:Y:S02]  /*06b0*/  IADD3 R11, P1, PT, -R8, R17, RZ ;  /* 0x00000011080b7210 */ /* 0x000fe40007f3e1ff */
[----:B------:R-:W-:-:S03]  /*06c0*/  ISETP.GE.U32.AND.EX P0, PT, R15, R9, PT, P0 ;  /* 0x000000090f00720c */ /* 0x000fc60003f06100 */
[----:B------:R-:W-:Y:S01]  /*06d0*/  IMAD.X R13, R15, 0x1, ~R9, P1 ;  /* 0x000000010f0d7824 */ /* 0x000fe200008e0e09 */
[----:B------:R-:W-:Y:S02]  /*06e0*/  SEL R11, R11, R17, P0 ;  /* 0x000000110b0b7207 */ /* 0x000fe40000000000 */
[C---:B------:R-:W-:Y:S02]  /*06f0*/  ISETP.NE.U32.AND P1, PT, R8.reuse, RZ, PT ;  /* 0x000000ff0800720c */ /* 0x040fe40003f25070 */
[----:B------:R-:W-:Y:S02]  /*0700*/  SEL R13, R13, R15, P0 ;  /* 0x0000000f0d0d7207 */ /* 0x000fe40000000000 */
[----:B------:R-:W-:Y:S02]  /*0710*/  ISETP.GE.U32.AND P0, PT, R11, R8, PT ;  /* 0x000000080b00720c */ /* 0x000fe40003f06070 */
[----:B------:R-:W-:Y:S02]  /*0720*/  IADD3 R6, P2, PT, -R8, R11, RZ ;  /* 0x0000000b08067210 */ /* 0x000fe40007f5e1ff */
[----:B------:R-:W-:-:S02]  /*0730*/  ISETP.GE.U32.AND.EX P0, PT, R13, R9, PT, P0 ;  /* 0x000000090d00720c */ /* 0x000fc40003f06100 */
[----:B------:R-:W-:Y:S01]  /*0740*/  ISETP.NE.AND.EX P1, PT, R9, RZ, PT, P1 ;  /* 0x000000ff0900720c */ /* 0x000fe20003f25310 */
[----:B------:R-:W-:Y:S01]  /*0750*/  IMAD.X R12, R13, 0x1, ~R9, P2 ;  /* 0x000000010d0c7824 */ /* 0x000fe200010e0e09 */
[----:B------:R-:W-:Y:S01]  /*0760*/  SEL R6, R6, R11, P0 ;  /* 0x0000000b06067207 */ /* 0x000fe20000000000 */
[----:B------:R-:W-:-:S03]  /*0770*/  IMAD.MOV.U32 R11, RZ, RZ, 0x0 ;  /* 0x00000000ff0b7424 */ /* 0x000fc600078e00ff */
[----:B------:R-:W-:Y:S02]  /*0780*/  SEL R12, R12, R13, P0 ;  /* 0x0000000d0c0c7207 */ /* 0x000fe40000000000 */
[----:B------:R-:W-:Y:S02]  /*0790*/  SEL R6, R6, 0xffffffff, P1 ;  /* 0xffffffff06067807 */ /* 0x000fe40000800000 */
[----:B------:R-:W-:Y:S01]  /*07a0*/  SEL R12, R12, 0xffffffff, P1 ;  /* 0xffffffff0c0c7807 */ /* 0x000fe20000800000 */
[----:B------:R-:W-:Y:S06]  /*07b0*/  RET.REL.NODEC R10 `(_Z6kernelPmmS_m) ;  /* 0xfffffff80a107950 */ /* 0x000fec0003c3ffff */
.L_x_6:
[----:B------:R-:W-:-:S00]  /*07c0*/  BRA `(.L_x_6) ;  /* 0xfffffffc00fc7947 */ /* 0x000fc0000383ffff */
[----:B------:R-:W-:-:S00]  /*07d0*/  NOP ;  /* 0x0000000000007918 */ /* 0x000fc00000000000 */
        /* <DEDUP_REMOVED lines=10> */
.L_x_8:


//--------------------- .text._Z11set_squaresPll  --------------------------
	.section	.text._Z11set_squaresPll,"ax",@progbits
	.align	128
        .global         _Z11set_squaresPll
        .type           _Z11set_squaresPll,@function
        .size           _Z11set_squaresPll,(.L_x_10 - _Z11set_squaresPll)
        .other          _Z11set_squaresPll,@"STO_CUDA_ENTRY STV_DEFAULT"
_Z11set_squaresPll:
.text._Z11set_squaresPll:
[----:B------:R-:W-:Y:S01]  /*0000*/  LDC R1, c[0x0][0x37c] ;  /* 0x0000df00ff017b82 */ /* 0x000fe20000000800 */
[----:B------:R-:W0:Y:S01]  /*0010*/  S2R R3, SR_TID.X ;  /* 0x0000000000037919 */ /* 0x000e220000002100 */
[----:B------:R-:W0:Y:S02]  /*0020*/  LDCU.64 UR4, c[0x0][0x388] ;  /* 0x00007100ff0477ac */ /* 0x000e240008000a00 */
[----:B0-----:R-:W-:-:S04]  /*0030*/  ISETP.GE.U32.AND P0, PT, R3, UR4, PT ;  /* 0x0000000403007c0c */ /* 0x001fc8000bf06070 */
[----:B------:R-:W-:-:S13]  /*0040*/  ISETP.GE.AND.EX P0, PT, RZ, UR5, PT, P0 ;  /* 0x00000005ff007c0c */ /* 0x000fda000bf06300 */
[----:B------:R-:W-:Y:S05]  /*0050*/  @P0 EXIT ;  /* 0x000000000000094d */ /* 0x000fea0003800000 */
[----:B------:R-:W0:Y:S01]  /*0060*/  LDCU.64 UR6, c[0x0][0x380] ;  /* 0x00007000ff0677ac */ /* 0x000e220008000a00 */
[C---:B------:R-:W-:Y:S01]  /*0070*/  IMAD R2, R3.reuse, R3, R3 ;  /* 0x0000000303027224 */ /* 0x040fe200078e0203 */
[----:B------:R-:W1:Y:S04]  /*0080*/  LDCU.64 UR4, c[0x0][0x358] ;  /* 0x00006b00ff0477ac */ /* 0x000e680008000a00 */
[C---:B------:R-:W-:Y:S02]  /*0090*/  IADD3 R2, PT, PT, R3.reuse, 0x1, R2 ;  /* 0x0000000103027810 */ /* 0x040fe40007ffe002 */
[----:B0-----:R-:W-:-:S04]  /*00a0*/  LEA R4, P0, R3, UR6, 0x3 ;  /* 0x0000000603047c11 */ /* 0x001fc8000f8018ff */
[----:B------:R-:W-:Y:S01]  /*00b0*/  LEA.HI.X R5, R3, UR7, RZ, 0x3, P0 ;  /* 0x0000000703057c11 */ /* 0x000fe200080f1cff */
[----:B------:R-:W-:-:S05]  /*00c0*/  IMAD.MOV.U32 R3, RZ, RZ, RZ ;  /* 0x000000ffff037224 */ /* 0x000fca00078e00ff */
[----:B-1----:R-:W-:Y:S01]  /*00d0*/  STG.E.64 desc[UR4][R4.64], R2 ;  /* 0x0000000204007986 */ /* 0x002fe2000c101b04 */
[----:B------:R-:W-:Y:S05]  /*00e0*/  EXIT ;  /* 0x000000000000794d */ /* 0x000fea0003800000 */
.L_x_7:
        /* <DEDUP_REMOVED lines=9> */
.L_x_10:


//--------------------- .nv.shared.reserved.0     --------------------------
	.section	.nv.shared.reserved.0,"aw",@nobits
	.weak		__nv_reservedSMEM_offset_0_alias
	.size		__nv_reservedSMEM_offset_0_alias, 0, 64
	.other		__nv_reservedSMEM_offset_0_alias,@"STO_CUDA_RESERVED_SHARED STV_DEFAULT"
__nv_reservedSMEM_offset_0_alias:
	.zero		0
	.zero		64


//--------------------- .nv.constant0._Z6kernelPmmS_m --------------------------
	.section	.nv.constant0._Z6kernelPmmS_m,"a",@progbits
	.sectionflags	@""
	.align	4
.nv.constant0._Z6kernelPmmS_m:
	.zero		928


//--------------------- .nv.constant0._Z11set_squaresPll --------------------------
	.section	.nv.constant0._Z11set_squaresPll,"a",@progbits
	.sectionflags	@""
	.align	4
.nv.constant0._Z11set_squaresPll:
	.zero		912


//--------------------- SYMBOLS --------------------------

	.type		.nv.reservedSmem.offset0,@object
	.size		.nv.reservedSmem.offset0,0x4
